//
// Generated by NVIDIA NVVM Compiler
//
// Compiler Build ID: CL-36424714
// Cuda compilation tools, release 13.0, V13.0.88
// Based on NVVM 20.0.0
//

.version 9.0
.target sm_100
.address_size 64

	// .globl	_Z14calcWithBranchcPjS_S_

.visible .entry _Z14calcWithBranchcPjS_S_(
	.param .u8 _Z14calcWithBranchcPjS_S__param_0,
	.param .u64 .ptr .align 1 _Z14calcWithBranchcPjS_S__param_1,
	.param .u64 .ptr .align 1 _Z14calcWithBranchcPjS_S__param_2,
	.param .u64 .ptr .align 1 _Z14calcWithBranchcPjS_S__param_3
)
{
	.reg .pred 	%p<6>;
	.reg .b16 	%rs<2>;
	.reg .b32 	%r<17>;
	.reg .b64 	%rd<23>;

	ld.param.s8 	%rs1, [_Z14calcWithBranchcPjS_S__param_0];
	ld.param.u64 	%rd4, [_Z14calcWithBranchcPjS_S__param_1];
	ld.param.u64 	%rd5, [_Z14calcWithBranchcPjS_S__param_2];
	ld.param.u64 	%rd6, [_Z14calcWithBranchcPjS_S__param_3];
	cvta.to.global.u64 	%rd1, %rd6;
	cvta.to.global.u64 	%rd2, %rd5;
	cvta.to.global.u64 	%rd3, %rd4;
	mov.u32 	%r2, %ctaid.x;
	mov.u32 	%r3, %ntid.x;
	mov.u32 	%r4, %tid.x;
	mad.lo.s32 	%r1, %r2, %r3, %r4;
	setp.gt.s16 	%p1, %rs1, 42;
	@%p1 bra 	$L__BB0_4;
	setp.eq.s16 	%p4, %rs1, 37;
	@%p4 bra 	$L__BB0_8;
	setp.eq.s16 	%p5, %rs1, 42;
	@%p5 bra 	$L__BB0_3;
	bra.uni 	$L__BB0_9;
$L__BB0_3:
	mul.wide.u32 	%rd15, %r1, 4;
	add.s64 	%rd16, %rd3, %rd15;
	ld.global.u32 	%r11, [%rd16];
	add.s64 	%rd17, %rd2, %rd15;
	ld.global.u32 	%r12, [%rd17];
	mul.lo.s32 	%r13, %r12, %r11;
	add.s64 	%rd18, %rd1, %rd15;
	st.global.u32 	[%rd18], %r13;
	bra.uni 	$L__BB0_9;
$L__BB0_4:
	setp.eq.s16 	%p2, %rs1, 45;
	@%p2 bra 	$L__BB0_7;
	setp.ne.s16 	%p3, %rs1, 43;
	@%p3 bra 	$L__BB0_9;
	mul.wide.u32 	%rd11, %r1, 4;
	add.s64 	%rd12, %rd3, %rd11;
	ld.global.u32 	%r8, [%rd12];
	add.s64 	%rd13, %rd2, %rd11;
	ld.global.u32 	%r9, [%rd13];
	add.s32 	%r10, %r9, %r8;
	add.s64 	%rd14, %rd1, %rd11;
	st.global.u32 	[%rd14], %r10;
	bra.uni 	$L__BB0_9;
$L__BB0_7:
	mul.wide.u32 	%rd7, %r1, 4;
	add.s64 	%rd8, %rd3, %rd7;
	ld.global.u32 	%r5, [%rd8];
	add.s64 	%rd9, %rd2, %rd7;
	ld.global.u32 	%r6, [%rd9];
	sub.s32 	%r7, %r5, %r6;
	add.s64 	%rd10, %rd1, %rd7;
	st.global.u32 	[%rd10], %r7;
	bra.uni 	$L__BB0_9;
$L__BB0_8:
	mul.wide.u32 	%rd19, %r1, 4;
	add.s64 	%rd20, %rd3, %rd19;
	ld.global.u32 	%r14, [%rd20];
	add.s64 	%rd21, %rd2, %rd19;
	ld.global.u32 	%r15, [%rd21];
	rem.u32 	%r16, %r14, %r15;
	add.s64 	%rd22, %rd1, %rd19;
	st.global.u32 	[%rd22], %r16;
$L__BB0_9:
	ret;

}
	// .globl	_Z3addcPjS_S_
.visible .entry _Z3addcPjS_S_(
	.param .u8 _Z3addcPjS_S__param_0,
	.param .u64 .ptr .align 1 _Z3addcPjS_S__param_1,
	.param .u64 .ptr .align 1 _Z3addcPjS_S__param_2,
	.param .u64 .ptr .align 1 _Z3addcPjS_S__param_3
)
{
	.reg .b32 	%r<8>;
	.reg .b64 	%rd<11>;

	ld.param.u64 	%rd1, [_Z3addcPjS_S__param_1];
	ld.param.u64 	%rd2, [_Z3addcPjS_S__param_2];
	ld.param.u64 	%rd3, [_Z3addcPjS_S__param_3];
	cvta.to.global.u64 	%rd4, %rd3;
	cvta.to.global.u64 	%rd5, %rd2;
	cvta.to.global.u64 	%rd6, %rd1;
	mov.u32 	%r1, %ctaid.x;
	mov.u32 	%r2, %ntid.x;
	mov.u32 	%r3, %tid.x;
	mad.lo.s32 	%r4, %r1, %r2, %r3;
	mul.wide.u32 	%rd7, %r4, 4;
	add.s64 	%rd8, %rd6, %rd7;
	ld.global.u32 	%r5, [%rd8];
	add.s64 	%rd9, %rd5, %rd7;
	ld.global.u32 	%r6, [%rd9];
	add.s32 	%r7, %r6, %r5;
	add.s64 	%rd10, %rd4, %rd7;
	st.global.u32 	[%rd10], %r7;
	ret;

}
	// .globl	_Z8subtractcPjS_S_
.visible .entry _Z8subtractcPjS_S_(
	.param .u8 _Z8subtractcPjS_S__param_0,
	.param .u64 .ptr .align 1 _Z8subtractcPjS_S__param_1,
	.param .u64 .ptr .align 1 _Z8subtractcPjS_S__param_2,
	.param .u64 .ptr .align 1 _Z8subtractcPjS_S__param_3
)
{
	.reg .b32 	%r<8>;
	.reg .b64 	%rd<11>;

	ld.param.u64 	%rd1, [_Z8subtractcPjS_S__param_1];
	ld.param.u64 	%rd2, [_Z8subtractcPjS_S__param_2];
	ld.param.u64 	%rd3, [_Z8subtractcPjS_S__param_3];
	cvta.to.global.u64 	%rd4, %rd3;
	cvta.to.global.u64 	%rd5, %rd2;
	cvta.to.global.u64 	%rd6, %rd1;
	mov.u32 	%r1, %ctaid.x;
	mov.u32 	%r2, %ntid.x;
	mov.u32 	%r3, %tid.x;
	mad.lo.s32 	%r4, %r1, %r2, %r3;
	mul.wide.u32 	%rd7, %r4, 4;
	add.s64 	%rd8, %rd6, %rd7;
	ld.global.u32 	%r5, [%rd8];
	add.s64 	%rd9, %rd5, %rd7;
	ld.global.u32 	%r6, [%rd9];
	sub.s32 	%r7, %r5, %r6;
	add.s64 	%rd10, %rd4, %rd7;
	st.global.u32 	[%rd10], %r7;
	ret;

}
	// .globl	_Z4multcPjS_S_
.visible .entry _Z4multcPjS_S_(
	.param .u8 _Z4multcPjS_S__param_0,
	.param .u64 .ptr .align 1 _Z4multcPjS_S__param_1,
	.param .u64 .ptr .align 1 _Z4multcPjS_S__param_2,
	.param .u64 .ptr .align 1 _Z4multcPjS_S__param_3
)
{
	.reg .b32 	%r<8>;
	.reg .b64 	%rd<11>;

	ld.param.u64 	%rd1, [_Z4multcPjS_S__param_1];
	ld.param.u64 	%rd2, [_Z4multcPjS_S__param_2];
	ld.param.u64 	%rd3, [_Z4multcPjS_S__param_3];
	cvta.to.global.u64 	%rd4, %rd3;
	cvta.to.global.u64 	%rd5, %rd2;
	cvta.to.global.u64 	%rd6, %rd1;
	mov.u32 	%r1, %ctaid.x;
	mov.u32 	%r2, %ntid.x;
	mov.u32 	%r3, %tid.x;
	mad.lo.s32 	%r4, %r1, %r2, %r3;
	mul.wide.u32 	%rd7, %r4, 4;
	add.s64 	%rd8, %rd6, %rd7;
	ld.global.u32 	%r5, [%rd8];
	add.s64 	%rd9, %rd5, %rd7;
	ld.global.u32 	%r6, [%rd9];
	mul.lo.s32 	%r7, %r6, %r5;
	add.s64 	%rd10, %rd4, %rd7;
	st.global.u32 	[%rd10], %r7;
	ret;

}
	// .globl	_Z3modcPjS_S_
.visible .entry _Z3modcPjS_S_(
	.param .u8 _Z3modcPjS_S__param_0,
	.param .u64 .ptr .align 1 _Z3modcPjS_S__param_1,
	.param .u64 .ptr .align 1 _Z3modcPjS_S__param_2,
	.param .u64 .ptr .align 1 _Z3modcPjS_S__param_3
)
{
	.reg .b32 	%r<8>;
	.reg .b64 	%rd<11>;

	ld.param.u64 	%rd1, [_Z3modcPjS_S__param_1];
	ld.param.u64 	%rd2, [_Z3modcPjS_S__param_2];
	ld.param.u64 	%rd3, [_Z3modcPjS_S__param_3];
	cvta.to.global.u64 	%rd4, %rd3;
	cvta.to.global.u64 	%rd5, %rd2;
	cvta.to.global.u64 	%rd6, %rd1;
	mov.u32 	%r1, %ctaid.x;
	mov.u32 	%r2, %ntid.x;
	mov.u32 	%r3, %tid.x;
	mad.lo.s32 	%r4, %r1, %r2, %r3;
	mul.wide.u32 	%rd7, %r4, 4;
	add.s64 	%rd8, %rd6, %rd7;
	ld.global.u32 	%r5, [%rd8];
	add.s64 	%rd9, %rd5, %rd7;
	ld.global.u32 	%r6, [%rd9];
	rem.u32 	%r7, %r5, %r6;
	add.s64 	%rd10, %rd4, %rd7;
	st.global.u32 	[%rd10], %r7;
	ret;

}


// ===== COMPILED SASS (sm_100) =====

	.target	sm_100

	.elftype	@"ET_EXEC"


//--------------------- .note.nv.tkinfo           --------------------------
	.section	.note.nv.tkinfo,"",@"SHT_NOTE"
	.sectionflags	@"SHF_NOTE_NV_TKINFO"
	.tkinfo
        /*0018*/ 	.word	0x00000002
        /*0030*/ 	.string	""
        /*0030*/ 	.string	"ptxas"
        /*0030*/ 	.string	"Cuda compilation tools, release 13.0, V13.0.88"
        /*0030*/ 	.string	"Build cuda_13.0.r13.0/compiler.36424714_0"
        /*0030*/ 	.string	"-arch sm_100 -m 64 "



//--------------------- .note.nv.cuinfo           --------------------------
	.section	.note.nv.cuinfo,"",@"SHT_NOTE"
	.sectionflags	@"SHF_NOTE_NV_CUINFO"
        /*0018*/ 	.short	0x0002
        /*001a*/ 	.short	0x0064
        /*001c*/ 	.short	0x0082
	.zero		2


//--------------------- .nv.info                  --------------------------
	.section	.nv.info,"",@"SHT_CUDA_INFO"
	.align	4


	//----- nvinfo : EIATTR_REGCOUNT
	.align		4
        /*0000*/ 	.byte	0x04, 0x2f
        /*0002*/ 	.short	(.L_1 - .L_0)
	.align		4
.L_0:
        /*0004*/ 	.word	index@(_Z14calcWithBranchcPjS_S_)
        /*0008*/ 	.word	0x0000000c


	//----- nvinfo : EIATTR_FRAME_SIZE
	.align		4
.L_1:
        /*000c*/ 	.byte	0x04, 0x11
        /*000e*/ 	.short	(.L_3 - .L_2)
	.align		4
.L_2:
        /*0010*/ 	.word	index@(_Z14calcWithBranchcPjS_S_)
        /*0014*/ 	.word	0x00000000


	//----- nvinfo : EIATTR_REGCOUNT
	.align		4
.L_3:
        /*0018*/ 	.byte	0x04, 0x2f
        /*001a*/ 	.short	(.L_5 - .L_4)
	.align		4
.L_4:
        /*001c*/ 	.word	index@(_Z3addcPjS_S_)
        /*0020*/ 	.word	0x0000000c


	//----- nvinfo : EIATTR_FRAME_SIZE
	.align		4
.L_5:
        /*0024*/ 	.byte	0x04, 0x11
        /*0026*/ 	.short	(.L_7 - .L_6)
	.align		4
.L_6:
        /*0028*/ 	.word	index@(_Z3addcPjS_S_)
        /*002c*/ 	.word	0x00000000


	//----- nvinfo : EIATTR_REGCOUNT
	.align		4
.L_7:
        /*0030*/ 	.byte	0x04, 0x2f
        /*0032*/ 	.short	(.L_9 - .L_8)
	.align		4
.L_8:
        /*0034*/ 	.word	index@(_Z8subtractcPjS_S_)
        /*0038*/ 	.word	0x0000000c


	//----- nvinfo : EIATTR_FRAME_SIZE
	.align		4
.L_9:
        /*003c*/ 	.byte	0x04, 0x11
        /*003e*/ 	.short	(.L_11 - .L_10)
	.align		4
.L_10:
        /*0040*/ 	.word	index@(_Z8subtractcPjS_S_)
        /*0044*/ 	.word	0x00000000


	//----- nvinfo : EIATTR_REGCOUNT
	.align		4
.L_11:
        /*0048*/ 	.byte	0x04, 0x2f
        /*004a*/ 	.short	(.L_13 - .L_12)
	.align		4
.L_12:
        /*004c*/ 	.word	index@(_Z4multcPjS_S_)
        /*0050*/ 	.word	0x0000000c


	//----- nvinfo : EIATTR_FRAME_SIZE
	.align		4
.L_13:
        /*0054*/ 	.byte	0x04, 0x11
        /*0056*/ 	.short	(.L_15 - .L_14)
	.align		4
.L_14:
        /*0058*/ 	.word	index@(_Z4multcPjS_S_)
        /*005c*/ 	.word	0x00000000


	//----- nvinfo : EIATTR_REGCOUNT
	.align		4
.L_15:
        /*0060*/ 	.byte	0x04, 0x2f
        /*0062*/ 	.short	(.L_17 - .L_16)
	.align		4
.L_16:
        /*0064*/ 	.word	index@(_Z3modcPjS_S_)
        /*0068*/ 	.word	0x0000000e


	//----- nvinfo : EIATTR_FRAME_SIZE
	.align		4
.L_17:
        /*006c*/ 	.byte	0x04, 0x11
        /*006e*/ 	.short	(.L_19 - .L_18)
	.align		4
.L_18:
        /*0070*/ 	.word	index@(_Z3modcPjS_S_)
        /*0074*/ 	.word	0x00000000


	//----- nvinfo : EIATTR_MIN_STACK_SIZE
	.align		4
.L_19:
        /*0078*/ 	.byte	0x04, 0x12
        /*007a*/ 	.short	(.L_21 - .L_20)
	.align		4
.L_20:
        /*007c*/ 	.word	index@(_Z3modcPjS_S_)
        /*0080*/ 	.word	0x00000000


	//----- nvinfo : EIATTR_MIN_STACK_SIZE
	.align		4
.L_21:
        /*0084*/ 	.byte	0x04, 0x12
        /*0086*/ 	.short	(.L_23 - .L_22)
	.align		4
.L_22:
        /*0088*/ 	.word	index@(_Z4multcPjS_S_)
        /*008c*/ 	.word	0x00000000


	//----- nvinfo : EIATTR_MIN_STACK_SIZE
	.align		4
.L_23:
        /*0090*/ 	.byte	0x04, 0x12
        /*0092*/ 	.short	(.L_25 - .L_24)
	.align		4
.L_24:
        /*0094*/ 	.word	index@(_Z8subtractcPjS_S_)
        /*0098*/ 	.word	0x00000000


	//----- nvinfo : EIATTR_MIN_STACK_SIZE
	.align		4
.L_25:
        /*009c*/ 	.byte	0x04, 0x12
        /*009e*/ 	.short	(.L_27 - .L_26)
	.align		4
.L_26:
        /*00a0*/ 	.word	index@(_Z3addcPjS_S_)
        /*00a4*/ 	.word	0x00000000


	//----- nvinfo : EIATTR_MIN_STACK_SIZE
	.align		4
.L_27:
        /*00a8*/ 	.byte	0x04, 0x12
        /*00aa*/ 	.short	(.L_29 - .L_28)
	.align		4
.L_28:
        /*00ac*/ 	.word	index@(_Z14calcWithBranchcPjS_S_)
        /*00b0*/ 	.word	0x00000000
.L_29:


//--------------------- .nv.compat                --------------------------
	.section	.nv.compat,"",@"SHT_CUDA_COMPAT_INFO"
	.align	4
        /*0000*/ 	.byte	0x02, 0x09, 0x00, 0x00, 0x02, 0x02, 0x01, 0x00, 0x02, 0x05, 0x05, 0x00, 0x03, 0x07, 0x01, 0x01
        /*0010*/ 	.byte	0x02, 0x03, 0x00, 0x00, 0x02, 0x06, 0x01, 0x00, 0x04, 0x0b, 0x08, 0x00, 0x09, 0x00, 0x00, 0x00
        /*0020*/ 	.byte	0x00, 0x00, 0x00, 0x00


//--------------------- .nv.info._Z3modcPjS_S_    --------------------------
	.section	.nv.info._Z3modcPjS_S_,"",@"SHT_CUDA_INFO"
	.sectionflags	@""
	.align	4


	//----- nvinfo : EIATTR_CUDA_API_VERSION
	.align		4
        /*0000*/ 	.byte	0x04, 0x37
        /*0002*/ 	.short	(.L_31 - .L_30)
.L_30:
        /*0004*/ 	.word	0x00000082


	//----- nvinfo : EIATTR_KPARAM_INFO
	.align		4
.L_31:
        /*0008*/ 	.byte	0x04, 0x17
        /*000a*/ 	.short	(.L_33 - .L_32)
.L_32:
        /*000c*/ 	.word	0x00000000
        /*0010*/ 	.short	0x0003
        /*0012*/ 	.short	0x0018
        /*0014*/ 	.byte	0x00, 0xf5, 0x21, 0x00


	//----- nvinfo : EIATTR_KPARAM_INFO
	.align		4
.L_33:
        /*0018*/ 	.byte	0x04, 0x17
        /*001a*/ 	.short	(.L_35 - .L_34)
.L_34:
        /*001c*/ 	.word	0x00000000
        /*0020*/ 	.short	0x0002
        /*0022*/ 	.short	0x0010
        /*0024*/ 	.byte	0x00, 0xf5, 0x21, 0x00


	//----- nvinfo : EIATTR_KPARAM_INFO
	.align		4
.L_35:
        /*0028*/ 	.byte	0x04, 0x17
        /*002a*/ 	.short	(.L_37 - .L_36)
.L_36:
        /*002c*/ 	.word	0x00000000
        /*0030*/ 	.short	0x0001
        /*0032*/ 	.short	0x0008
        /*0034*/ 	.byte	0x00, 0xf5, 0x21, 0x00


	//----- nvinfo : EIATTR_KPARAM_INFO
	.align		4
.L_37:
        /*0038*/ 	.byte	0x04, 0x17
        /*003a*/ 	.short	(.L_39 - .L_38)
.L_38:
        /*003c*/ 	.word	0x00000000
        /*0040*/ 	.short	0x0000
        /*0042*/ 	.short	0x0000
        /*0044*/ 	.byte	0x00, 0xf0, 0x05, 0x00


	//----- nvinfo : EIATTR_SPARSE_MMA_MASK
	.align		4
.L_39:
        /*0048*/ 	.byte	0x03, 0x50
        /*004a*/ 	.short	0x0000


	//----- nvinfo : EIATTR_MAXREG_COUNT
	.align		4
        /*004c*/ 	.byte	0x03, 0x1b
        /*004e*/ 	.short	0x00ff


	//----- nvinfo : EIATTR_MERCURY_ISA_VERSION
	.align		4
        /*0050*/ 	.byte	0x03, 0x5f
        /*0052*/ 	.short	0x0101


	//----- nvinfo : EIATTR_VRC_CTA_INIT_COUNT
	.align		4
        /*0054*/ 	.byte	0x02, 0x4a
	.zero		1
	.zero		1


	//----- nvinfo : EIATTR_EXIT_INSTR_OFFSETS
	.align		4
        /*0058*/ 	.byte	0x04, 0x1c
        /*005a*/ 	.short	(.L_41 - .L_40)


	//   ....[0]....
.L_40:
        /*005c*/ 	.word	0x00000200


	//----- nvinfo : EIATTR_CBANK_PARAM_SIZE
	.align		4
.L_41:
        /*0060*/ 	.byte	0x03, 0x19
        /*0062*/ 	.short	0x0020


	//----- nvinfo : EIATTR_PARAM_CBANK
	.align		4
        /*0064*/ 	.byte	0x04, 0x0a
        /*0066*/ 	.short	(.L_43 - .L_42)
	.align		4
.L_42:
        /*0068*/ 	.word	index@(.nv.constant0._Z3modcPjS_S_)
        /*006c*/ 	.short	0x0380
        /*006e*/ 	.short	0x0020


	//----- nvinfo : EIATTR_SW_WAR
	.align		4
.L_43:
        /*0070*/ 	.byte	0x04, 0x36
        /*0072*/ 	.short	(.L_45 - .L_44)
.L_44:
        /*0074*/ 	.word	0x00000008
.L_45:


//--------------------- .nv.info._Z4multcPjS_S_   --------------------------
	.section	.nv.info._Z4multcPjS_S_,"",@"SHT_CUDA_INFO"
	.sectionflags	@""
	.align	4


	//----- nvinfo : EIATTR_CUDA_API_VERSION
	.align		4
        /*0000*/ 	.byte	0x04, 0x37
        /*0002*/ 	.short	(.L_47 - .L_46)
.L_46:
        /*0004*/ 	.word	0x00000082


	//----- nvinfo : EIATTR_KPARAM_INFO
	.align		4
.L_47:
        /*0008*/ 	.byte	0x04, 0x17
        /*000a*/ 	.short	(.L_49 - .L_48)
.L_48:
        /*000c*/ 	.word	0x00000000
        /*0010*/ 	.short	0x0003
        /*0012*/ 	.short	0x0018
        /*0014*/ 	.byte	0x00, 0xf5, 0x21, 0x00


	//----- nvinfo : EIATTR_KPARAM_INFO
	.align		4
.L_49:
        /*0018*/ 	.byte	0x04, 0x17
        /*001a*/ 	.short	(.L_51 - .L_50)
.L_50:
        /*001c*/ 	.word	0x00000000
        /*0020*/ 	.short	0x0002
        /*0022*/ 	.short	0x0010
        /*0024*/ 	.byte	0x00, 0xf5, 0x21, 0x00


	//----- nvinfo : EIATTR_KPARAM_INFO
	.align		4
.L_51:
        /*0028*/ 	.byte	0x04, 0x17
        /*002a*/ 	.short	(.L_53 - .L_52)
.L_52:
        /*002c*/ 	.word	0x00000000
        /*0030*/ 	.short	0x0001
        /*0032*/ 	.short	0x0008
        /*0034*/ 	.byte	0x00, 0xf5, 0x21, 0x00


	//----- nvinfo : EIATTR_KPARAM_INFO
	.align		4
.L_53:
        /*0038*/ 	.byte	0x04, 0x17
        /*003a*/ 	.short	(.L_55 - .L_54)
.L_54:
        /*003c*/ 	.word	0x00000000
        /*0040*/ 	.short	0x0000
        /*0042*/ 	.short	0x0000
        /*0044*/ 	.byte	0x00, 0xf0, 0x05, 0x00


	//----- nvinfo : EIATTR_SPARSE_MMA_MASK
	.align		4
.L_55:
        /*0048*/ 	.byte	0x03, 0x50
        /*004a*/ 	.short	0x0000


	//----- nvinfo : EIATTR_MAXREG_COUNT
	.align		4
        /*004c*/ 	.byte	0x03, 0x1b
        /*004e*/ 	.short	0x00ff


	//----- nvinfo : EIATTR_MERCURY_ISA_VERSION
	.align		4
        /*0050*/ 	.byte	0x03, 0x5f
        /*0052*/ 	.short	0x0101


	//----- nvinfo : EIATTR_VRC_CTA_INIT_COUNT
	.align		4
        /*0054*/ 	.byte	0x02, 0x4a
	.zero		1
	.zero		1


	//----- nvinfo : EIATTR_EXIT_INSTR_OFFSETS
	.align		4
        /*0058*/ 	.byte	0x04, 0x1c
        /*005a*/ 	.short	(.L_57 - .L_56)


	//   ....[0]....
.L_56:
        /*005c*/ 	.word	0x00000100


	//----- nvinfo : EIATTR_CBANK_PARAM_SIZE
	.align		4
.L_57:
        /*0060*/ 	.byte	0x03, 0x19
        /*0062*/ 	.short	0x0020


	//----- nvinfo : EIATTR_PARAM_CBANK
	.align		4
        /*0064*/ 	.byte	0x04, 0x0a
        /*0066*/ 	.short	(.L_59 - .L_58)
	.align		4
.L_58:
        /*0068*/ 	.word	index@(.nv.constant0._Z4multcPjS_S_)
        /*006c*/ 	.short	0x0380
        /*006e*/ 	.short	0x0020


	//----- nvinfo : EIATTR_SW_WAR
	.align		4
.L_59:
        /*0070*/ 	.byte	0x04, 0x36
        /*0072*/ 	.short	(.L_61 - .L_60)
.L_60:
        /*0074*/ 	.word	0x00000008
.L_61:


//--------------------- .nv.info._Z8subtractcPjS_S_ --------------------------
	.section	.nv.info._Z8subtractcPjS_S_,"",@"SHT_CUDA_INFO"
	.sectionflags	@""
	.align	4


	//----- nvinfo : EIATTR_CUDA_API_VERSION
	.align		4
        /*0000*/ 	.byte	0x04, 0x37
        /*0002*/ 	.short	(.L_63 - .L_62)
.L_62:
        /*0004*/ 	.word	0x00000082


	//----- nvinfo : EIATTR_KPARAM_INFO
	.align		4
.L_63:
        /*0008*/ 	.byte	0x04, 0x17
        /*000a*/ 	.short	(.L_65 - .L_64)
.L_64:
        /*000c*/ 	.word	0x00000000
        /*0010*/ 	.short	0x0003
        /*0012*/ 	.short	0x0018
        /*0014*/ 	.byte	0x00, 0xf5, 0x21, 0x00


	//----- nvinfo : EIATTR_KPARAM_INFO
	.align		4
.L_65:
        /*0018*/ 	.byte	0x04, 0x17
        /*001a*/ 	.short	(.L_67 - .L_66)
.L_66:
        /*001c*/ 	.word	0x00000000
        /*0020*/ 	.short	0x0002
        /*0022*/ 	.short	0x0010
        /*0024*/ 	.byte	0x00, 0xf5, 0x21, 0x00


	//----- nvinfo : EIATTR_KPARAM_INFO
	.align		4
.L_67:
        /*0028*/ 	.byte	0x04, 0x17
        /*002a*/ 	.short	(.L_69 - .L_68)
.L_68:
        /*002c*/ 	.word	0x00000000
        /*0030*/ 	.short	0x0001
        /*0032*/ 	.short	0x0008
        /*0034*/ 	.byte	0x00, 0xf5, 0x21, 0x00


	//----- nvinfo : EIATTR_KPARAM_INFO
	.align		4
.L_69:
        /*0038*/ 	.byte	0x04, 0x17
        /*003a*/ 	.short	(.L_71 - .L_70)
.L_70:
        /*003c*/ 	.word	0x00000000
        /*0040*/ 	.short	0x0000
        /*0042*/ 	.short	0x0000
        /*0044*/ 	.byte	0x00, 0xf0, 0x05, 0x00


	//----- nvinfo : EIATTR_SPARSE_MMA_MASK
	.align		4
.L_71:
        /*0048*/ 	.byte	0x03, 0x50
        /*004a*/ 	.short	0x0000


	//----- nvinfo : EIATTR_MAXREG_COUNT
	.align		4
        /*004c*/ 	.byte	0x03, 0x1b
        /*004e*/ 	.short	0x00ff


	//----- nvinfo : EIATTR_MERCURY_ISA_VERSION
	.align		4
        /*0050*/ 	.byte	0x03, 0x5f
        /*0052*/ 	.short	0x0101


	//----- nvinfo : EIATTR_VRC_CTA_INIT_COUNT
	.align		4
        /*0054*/ 	.byte	0x02, 0x4a
	.zero		1
	.zero		1


	//----- nvinfo : EIATTR_EXIT_INSTR_OFFSETS
	.align		4
        /*0058*/ 	.byte	0x04, 0x1c
        /*005a*/ 	.short	(.L_73 - .L_72)


	//   ....[0]....
.L_72:
        /*005c*/ 	.word	0x00000100


	//----- nvinfo : EIATTR_CBANK_PARAM_SIZE
	.align		4
.L_73:
        /*0060*/ 	.byte	0x03, 0x19
        /*0062*/ 	.short	0x0020


	//----- nvinfo : EIATTR_PARAM_CBANK
	.align		4
        /*0064*/ 	.byte	0x04, 0x0a
        /*0066*/ 	.short	(.L_75 - .L_74)
	.align		4
.L_74:
        /*0068*/ 	.word	index@(.nv.constant0._Z8subtractcPjS_S_)
        /*006c*/ 	.short	0x0380
        /*006e*/ 	.short	0x0020


	//----- nvinfo : EIATTR_SW_WAR
	.align		4
.L_75:
        /*0070*/ 	.byte	0x04, 0x36
        /*0072*/ 	.short	(.L_77 - .L_76)
.L_76:
        /*0074*/ 	.word	0x00000008
.L_77:


//--------------------- .nv.info._Z3addcPjS_S_    --------------------------
	.section	.nv.info._Z3addcPjS_S_,"",@"SHT_CUDA_INFO"
	.sectionflags	@""
	.align	4


	//----- nvinfo : EIATTR_CUDA_API_VERSION
	.align		4
        /*0000*/ 	.byte	0x04, 0x37
        /*0002*/ 	.short	(.L_79 - .L_78)
.L_78:
        /*0004*/ 	.word	0x00000082


	//----- nvinfo : EIATTR_KPARAM_INFO
	.align		4
.L_79:
        /*0008*/ 	.byte	0x04, 0x17
        /*000a*/ 	.short	(.L_81 - .L_80)
.L_80:
        /*000c*/ 	.word	0x00000000
        /*0010*/ 	.short	0x0003
        /*0012*/ 	.short	0x0018
        /*0014*/ 	.byte	0x00, 0xf5, 0x21, 0x00


	//----- nvinfo : EIATTR_KPARAM_INFO
	.align		4
.L_81:
        /*0018*/ 	.byte	0x04, 0x17
        /*001a*/ 	.short	(.L_83 - .L_82)
.L_82:
        /*001c*/ 	.word	0x00000000
        /*0020*/ 	.short	0x0002
        /*0022*/ 	.short	0x0010
        /*0024*/ 	.byte	0x00, 0xf5, 0x21, 0x00


	//----- nvinfo : EIATTR_KPARAM_INFO
	.align		4
.L_83:
        /*0028*/ 	.byte	0x04, 0x17
        /*002a*/ 	.short	(.L_85 - .L_84)
.L_84:
        /*002c*/ 	.word	0x00000000
        /*0030*/ 	.short	0x0001
        /*0032*/ 	.short	0x0008
        /*0034*/ 	.byte	0x00, 0xf5, 0x21, 0x00


	//----- nvinfo : EIATTR_KPARAM_INFO
	.align		4
.L_85:
        /*0038*/ 	.byte	0x04, 0x17
        /*003a*/ 	.short	(.L_87 - .L_86)
.L_86:
        /*003c*/ 	.word	0x00000000
        /*0040*/ 	.short	0x0000
        /*0042*/ 	.short	0x0000
        /*0044*/ 	.byte	0x00, 0xf0, 0x05, 0x00


	//----- nvinfo : EIATTR_SPARSE_MMA_MASK
	.align		4
.L_87:
        /*0048*/ 	.byte	0x03, 0x50
        /*004a*/ 	.short	0x0000


	//----- nvinfo : EIATTR_MAXREG_COUNT
	.align		4
        /*004c*/ 	.byte	0x03, 0x1b
        /*004e*/ 	.short	0x00ff


	//----- nvinfo : EIATTR_MERCURY_ISA_VERSION
	.align		4
        /*0050*/ 	.byte	0x03, 0x5f
        /*0052*/ 	.short	0x0101


	//----- nvinfo : EIATTR_VRC_CTA_INIT_COUNT
	.align		4
        /*0054*/ 	.byte	0x02, 0x4a
	.zero		1
	.zero		1


	//----- nvinfo : EIATTR_EXIT_INSTR_OFFSETS
	.align		4
        /*0058*/ 	.byte	0x04, 0x1c
        /*005a*/ 	.short	(.L_89 - .L_88)


	//   ....[0]....
.L_88:
        /*005c*/ 	.word	0x00000100


	//----- nvinfo : EIATTR_CBANK_PARAM_SIZE
	.align		4
.L_89:
        /*0060*/ 	.byte	0x03, 0x19
        /*0062*/ 	.short	0x0020


	//----- nvinfo : EIATTR_PARAM_CBANK
	.align		4
        /*0064*/ 	.byte	0x04, 0x0a
        /*0066*/ 	.short	(.L_91 - .L_90)
	.align		4
.L_90:
        /*0068*/ 	.word	index@(.nv.constant0._Z3addcPjS_S_)
        /*006c*/ 	.short	0x0380
        /*006e*/ 	.short	0x0020


	//----- nvinfo : EIATTR_SW_WAR
	.align		4
.L_91:
        /*0070*/ 	.byte	0x04, 0x36
        /*0072*/ 	.short	(.L_93 - .L_92)
.L_92:
        /*0074*/ 	.word	0x00000008
.L_93:


//--------------------- .nv.info._Z14calcWithBranchcPjS_S_ --------------------------
	.section	.nv.info._Z14calcWithBranchcPjS_S_,"",@"SHT_CUDA_INFO"
	.sectionflags	@""
	.align	4


	//----- nvinfo : EIATTR_CUDA_API_VERSION
	.align		4
        /*0000*/ 	.byte	0x04, 0x37
        /*0002*/ 	.short	(.L_95 - .L_94)
.L_94:
        /*0004*/ 	.word	0x00000082


	//----- nvinfo : EIATTR_KPARAM_INFO
	.align		4
.L_95:
        /*0008*/ 	.byte	0x04, 0x17
        /*000a*/ 	.short	(.L_97 - .L_96)
.L_96:
        /*000c*/ 	.word	0x00000000
        /*0010*/ 	.short	0x0003
        /*0012*/ 	.short	0x0018
        /*0014*/ 	.byte	0x00, 0xf5, 0x21, 0x00


	//----- nvinfo : EIATTR_KPARAM_INFO
	.align		4
.L_97:
        /*0018*/ 	.byte	0x04, 0x17
        /*001a*/ 	.short	(.L_99 - .L_98)
.L_98:
        /*001c*/ 	.word	0x00000000
        /*0020*/ 	.short	0x0002
        /*0022*/ 	.short	0x0010
        /*0024*/ 	.byte	0x00, 0xf5, 0x21, 0x00


	//----- nvinfo : EIATTR_KPARAM_INFO
	.align		4
.L_99:
        /*0028*/ 	.byte	0x04, 0x17
        /*002a*/ 	.short	(.L_101 - .L_100)
.L_100:
        /*002c*/ 	.word	0x00000000
        /*0030*/ 	.short	0x0001
        /*0032*/ 	.short	0x0008
        /*0034*/ 	.byte	0x00, 0xf5, 0x21, 0x00


	//----- nvinfo : EIATTR_KPARAM_INFO
	.align		4
.L_101:
        /*0038*/ 	.byte	0x04, 0x17
        /*003a*/ 	.short	(.L_103 - .L_102)
.L_102:
        /*003c*/ 	.word	0x00000000
        /*0040*/ 	.short	0x0000
        /*0042*/ 	.short	0x0000
        /*0044*/ 	.byte	0x00, 0xf0, 0x05, 0x00


	//----- nvinfo : EIATTR_SPARSE_MMA_MASK
	.align		4
.L_103:
        /*0048*/ 	.byte	0x03, 0x50
        /*004a*/ 	.short	0x0000


	//----- nvinfo : EIATTR_MAXREG_COUNT
	.align		4
        /*004c*/ 	.byte	0x03, 0x1b
        /*004e*/ 	.short	0x00ff


	//----- nvinfo : EIATTR_MERCURY_ISA_VERSION
	.align		4
        /*0050*/ 	.byte	0x03, 0x5f
        /*0052*/ 	.short	0x0101


	//----- nvinfo : EIATTR_VRC_CTA_INIT_COUNT
	.align		4
        /*0054*/ 	.byte	0x02, 0x4a
	.zero		1
	.zero		1


	//----- nvinfo : EIATTR_EXIT_INSTR_OFFSETS
	.align		4
        /*0058*/ 	.byte	0x04, 0x1c
        /*005a*/ 	.short	(.L_105 - .L_104)


	//   ....[0]....
.L_104:
        /*005c*/ 	.word	0x000000d0


	//   ....[1]....
        /*0060*/ 	.word	0x00000180


	//   ....[2]....
        /*0064*/ 	.word	0x00000330


	//   ....[3]....
        /*0068*/ 	.word	0x00000370


	//   ....[4]....
        /*006c*/ 	.word	0x00000420


	//   ....[5]....
        /*0070*/ 	.word	0x000004d0


	//----- nvinfo : EIATTR_CBANK_PARAM_SIZE
	.align		4
.L_105:
        /*0074*/ 	.byte	0x03, 0x19
        /*0076*/ 	.short	0x0020


	//----- nvinfo : EIATTR_PARAM_CBANK
	.align		4
        /*0078*/ 	.byte	0x04, 0x0a
        /*007a*/ 	.short	(.L_107 - .L_106)
	.align		4
.L_106:
        /*007c*/ 	.word	index@(.nv.constant0._Z14calcWithBranchcPjS_S_)
        /*0080*/ 	.short	0x0380
        /*0082*/ 	.short	0x0020


	//----- nvinfo : EIATTR_SW_WAR
	.align		4
.L_107:
        /*0084*/ 	.byte	0x04, 0x36
        /*0086*/ 	.short	(.L_109 - .L_108)
.L_108:
        /*0088*/ 	.word	0x00000008
.L_109:


//--------------------- .nv.callgraph             --------------------------
	.section	.nv.callgraph,"",@"SHT_CUDA_CALLGRAPH"
	.align	4
	.sectionentsize	8
	.align		4
        /*0000*/ 	.word	0x00000000
	.align		4
        /*0004*/ 	.word	0xffffffff
	.align		4
        /*0008*/ 	.word	0x00000000
	.align		4
        /*000c*/ 	.word	0xfffffffe
	.align		4
        /*0010*/ 	.word	0x00000000
	.align		4
        /*0014*/ 	.word	0xfffffffd
	.align		4
        /*0018*/ 	.word	0x00000000
	.align		4
        /*001c*/ 	.word	0xfffffffc


//--------------------- .text._Z3modcPjS_S_       --------------------------
	.section	.text._Z3modcPjS_S_,"ax",@progbits
	.align	128
        .global         _Z3modcPjS_S_
        .type           _Z3modcPjS_S_,@function
        .size           _Z3modcPjS_S_,(.L_x_8 - _Z3modcPjS_S_)
        .other          _Z3modcPjS_S_,@"STO_CUDA_ENTRY STV_DEFAULT"
_Z3modcPjS_S_:
.text._Z3modcPjS_S_:
[----:B------:R-:W-:Y:S01]  /*0000*/  LDC R1, c[0x0][0x37c] ;  /* 0x0000df00ff017b82 */ /* 0x000fe20000000800 */
[----:B------:R-:W0:Y:S07]  /*0010*/  S2R R0, SR_TID.X ;  /* 0x0000000000007919 */ /* 0x000e2e0000002100 */
[----:B------:R-:W0:Y:S01]  /*0020*/  S2UR UR6, SR_CTAID.X ;  /* 0x00000000000679c3 */ /* 0x000e220000002500 */
[----:B------:R-:W1:Y:S07]  /*0030*/  LDCU.64 UR4, c[0x0][0x358] ;  /* 0x00006b00ff0477ac */ /* 0x000e6e0008000a00 */
[----:B------:R-:W0:Y:S08]  /*0040*/  LDC R9, c[0x0][0x360] ;  /* 0x0000d800ff097b82 */ /* 0x000e300000000800 */
[----:B------:R-:W2:Y:S08]  /*0050*/  LDC.64 R4, c[0x0][0x390] ;  /* 0x0000e400ff047b82 */ /* 0x000eb00000000a00 */
[----:B------:R-:W3:Y:S01]  /*0060*/  LDC.64 R2, c[0x0][0x388] ;  /* 0x0000e200ff027b82 */ /* 0x000ee20000000a00 */
[----:B0-----:R-:W-:-:S04]  /*0070*/  IMAD R9, R9, UR6, R0 ;  /* 0x0000000609097c24 */ /* 0x001fc8000f8e0200 */
[----:B--2---:R-:W-:-:S06]  /*0080*/  IMAD.WIDE.U32 R4, R9, 0x4, R4 ;  /* 0x0000000409047825 */ /* 0x004fcc00078e0004 */
[----:B-1----:R-:W2:Y:S01]  /*0090*/  LDG.E R5, desc[UR4][R4.64] ;  /* 0x0000000404057981 */ /* 0x002ea2000c1e1900 */
[----:B---3--:R-:W-:-:S06]  /*00a0*/  IMAD.WIDE.U32 R2, R9, 0x4, R2 ;  /* 0x0000000409027825 */ /* 0x008fcc00078e0002 */
[----:B------:R-:W3:Y:S01]  /*00b0*/  LDG.E R2, desc[UR4][R2.64] ;  /* 0x0000000402027981 */ /* 0x000ee2000c1e1900 */
[----:B--2---:R-:W0:Y:S01]  /*00c0*/  I2F.U32.RP R0, R5 ;  /* 0x0000000500007306 */ /* 0x004e220000209000 */
[----:B------:R-:W-:Y:S02]  /*00d0*/  IADD3 R11, PT, PT, RZ, -R5, RZ ;  /* 0x80000005ff0b7210 */ /* 0x000fe40007ffe0ff */
[----:B------:R-:W-:-:S05]  /*00e0*/  ISETP.NE.U32.AND P1, PT, R5, RZ, PT ;  /* 0x000000ff0500720c */ /* 0x000fca0003f25070 */
[----:B0-----:R-:W0:Y:S02]  /*00f0*/  MUFU.RCP R0, R0 ;  /* 0x0000000000007308 */ /* 0x001e240000001000 */
[----:B0-----:R-:W-:-:S06]  /*0100*/  IADD3 R6, PT, PT, R0, 0xffffffe, RZ ;  /* 0x0ffffffe00067810 */ /* 0x001fcc0007ffe0ff */
[----:B------:R0:W1:Y:S02]  /*0110*/  F2I.FTZ.U32.TRUNC.NTZ R7, R6 ;  /* 0x0000000600077305 */ /* 0x000064000021f000 */
[----:B0-----:R-:W-:Y:S02]  /*0120*/  HFMA2 R6, -RZ, RZ, 0, 0 ;  /* 0x00000000ff067431 */ /* 0x001fe400000001ff */
[----:B-1----:R-:W-:-:S04]  /*0130*/  IMAD R11, R11, R7, RZ ;  /* 0x000000070b0b7224 */ /* 0x002fc800078e02ff */
[----:B------:R-:W-:-:S06]  /*0140*/  IMAD.HI.U32 R7, R7, R11, R6 ;  /* 0x0000000b07077227 */ /* 0x000fcc00078e0006 */
[----:B---3--:R-:W-:-:S05]  /*0150*/  IMAD.HI.U32 R7, R7, R2, RZ ;  /* 0x0000000207077227 */ /* 0x008fca00078e00ff */
[----:B------:R-:W-:-:S05]  /*0160*/  IADD3 R7, PT, PT, -R7, RZ, RZ ;  /* 0x000000ff07077210 */ /* 0x000fca0007ffe1ff */
[----:B------:R-:W-:Y:S02]  /*0170*/  IMAD R4, R5, R7, R2 ;  /* 0x0000000705047224 */ /* 0x000fe400078e0202 */
[----:B------:R-:W0:Y:S03]  /*0180*/  LDC.64 R2, c[0x0][0x398] ;  /* 0x0000e600ff027b82 */ /* 0x000e260000000a00 */
[----:B------:R-:W-:-:S13]  /*0190*/  ISETP.GE.U32.AND P0, PT, R4, R5, PT ;  /* 0x000000050400720c */ /* 0x000fda0003f06070 */
[----:B------:R-:W-:-:S04]  /*01a0*/  @P0 IADD3 R4, PT, PT, -R5, R4, RZ ;  /* 0x0000000405040210 */ /* 0x000fc80007ffe1ff */
[----:B------:R-:W-:Y:S01]  /*01b0*/  ISETP.GE.U32.AND P0, PT, R4, R5, PT ;  /* 0x000000050400720c */ /* 0x000fe20003f06070 */
[----:B0-----:R-:W-:-:S12]  /*01c0*/  IMAD.WIDE.U32 R2, R9, 0x4, R2 ;  /* 0x0000000409027825 */ /* 0x001fd800078e0002 */
[----:B------:R-:W-:Y:S02]  /*01d0*/  @P0 IADD3 R4, PT, PT, -R5, R4, RZ ;  /* 0x0000000405040210 */ /* 0x000fe40007ffe1ff */
[----:B------:R-:W-:-:S05]  /*01e0*/  @!P1 LOP3.LUT R4, RZ, R5, RZ, 0x33, !PT ;  /* 0x00000005ff049212 */ /* 0x000fca00078e33ff */
[----:B------:R-:W-:Y:S01]  /*01f0*/  STG.E desc[UR4][R2.64], R4 ;  /* 0x0000000402007986 */ /* 0x000fe2000c101904 */
[----:B------:R-:W-:Y:S05]  /*0200*/  EXIT ;  /* 0x000000000000794d */ /* 0x000fea0003800000 */
.L_x_0:
[----:B------:R-:W-:-:S00]  /*0210*/  BRA `(.L_x_0) ;  /* 0xfffffffc00fc7947 */ /* 0x000fc0000383ffff */
[----:B------:R-:W-:-:S00]  /*0220*/  NOP ;  /* 0x0000000000007918 */ /* 0x000fc00000000000 */
        /* <DEDUP_REMOVED lines=13> */
.L_x_8:


//--------------------- .text._Z4multcPjS_S_      --------------------------
	.section	.text._Z4multcPjS_S_,"ax",@progbits
	.align	128
        .global         _Z4multcPjS_S_
        .type           _Z4multcPjS_S_,@function
        .size           _Z4multcPjS_S_,(.L_x_9 - _Z4multcPjS_S_)
        .other          _Z4multcPjS_S_,@"STO_CUDA_ENTRY STV_DEFAULT"
_Z4multcPjS_S_:
.text._Z4multcPjS_S_:
[----:B------:R-:W-:Y:S01]  /*0000*/  LDC R1, c[0x0][0x37c] ;  /* 0x0000df00ff017b82 */ /* 0x000fe20000000800 */
[----:B------:R-:W0:Y:S07]  /*0010*/  S2R R0, SR_TID.X ;  /* 0x0000000000007919 */ /* 0x000e2e0000002100 */
[----:B------:R-:W0:Y:S01]  /*0020*/  S2UR UR6, SR_CTAID.X ;  /* 0x00000000000679c3 */ /* 0x000e220000002500 */
[----:B------:R-:W1:Y:S07]  /*0030*/  LDCU.64 UR4, c[0x0][0x358] ;  /* 0x00006b00ff0477ac */ /* 0x000e6e0008000a00 */
[----:B------:R-:W0:Y:S08]  /*0040*/  LDC R9, c[0x0][0x360] ;  /* 0x0000d800ff097b82 */ /* 0x000e300000000800 */
[----:B------:R-:W2:Y:S08]  /*0050*/  LDC.64 R2, c[0x0][0x388] ;  /* 0x0000e200ff027b82 */ /* 0x000eb00000000a00 */
[----:B------:R-:W3:Y:S01]  /*0060*/  LDC.64 R4, c[0x0][0x390] ;  /* 0x0000e400ff047b82 */ /* 0x000ee20000000a00 */
[----:B0-----:R-:W-:-:S07]  /*0070*/  IMAD R9, R9, UR6, R0 ;  /* 0x0000000609097c24 */ /* 0x001fce000f8e0200 */
[----:B------:R-:W0:Y:S01]  /*0080*/  LDC.64 R6, c[0x0][0x398] ;  /* 0x0000e600ff067b82 */ /* 0x000e220000000a00 */
[----:B--2---:R-:W-:-:S06]  /*0090*/  IMAD.WIDE.U32 R2, R9, 0x4, R2 ;  /* 0x0000000409027825 */ /* 0x004fcc00078e0002 */
[----:B-1----:R-:W2:Y:S01]  /*00a0*/  LDG.E R2, desc[UR4][R2.64] ;  /* 0x0000000402027981 */ /* 0x002ea2000c1e1900 */
[----:B---3--:R-:W-:-:S06]  /*00b0*/  IMAD.WIDE.U32 R4, R9, 0x4, R4 ;  /* 0x0000000409047825 */ /* 0x008fcc00078e0004 */
[----:B------:R-:W2:Y:S01]  /*00c0*/  LDG.E R5, desc[UR4][R4.64] ;  /* 0x0000000404057981 */ /* 0x000ea2000c1e1900 */
[----:B0-----:R-:W-:-:S04]  /*00d0*/  IMAD.WIDE.U32 R6, R9, 0x4, R6 ;  /* 0x0000000409067825 */ /* 0x001fc800078e0006 */
[----:B--2---:R-:W-:-:S05]  /*00e0*/  IMAD R9, R2, R5, RZ ;  /* 0x0000000502097224 */ /* 0x004fca00078e02ff */
[----:B------:R-:W-:Y:S01]  /*00f0*/  STG.E desc[UR4][R6.64], R9 ;  /* 0x0000000906007986 */ /* 0x000fe2000c101904 */
[----:B------:R-:W-:Y:S05]  /*0100*/  EXIT ;  /* 0x000000000000794d */ /* 0x000fea0003800000 */
.L_x_1:
        /* <DEDUP_REMOVED lines=15> */
.L_x_9:


//--------------------- .text._Z8subtractcPjS_S_  --------------------------
	.section	.text._Z8subtractcPjS_S_,"ax",@progbits
	.align	128
        .global         _Z8subtractcPjS_S_
        .type           _Z8subtractcPjS_S_,@function
        .size           _Z8subtractcPjS_S_,(.L_x_10 - _Z8subtractcPjS_S_)
        .other          _Z8subtractcPjS_S_,@"STO_CUDA_ENTRY STV_DEFAULT"
_Z8subtractcPjS_S_:
.text._Z8subtractcPjS_S_:
        /* <DEDUP_REMOVED lines=13> */
[----:B0-----:R-:W-:Y:S01]  /*00d0*/  IMAD.WIDE.U32 R6, R9, 0x4, R6 ;  /* 0x0000000409067825 */ /* 0x001fe200078e0006 */
[----:B--2---:R-:W-:-:S05]  /*00e0*/  IADD3 R9, PT, PT, R2, -R5, RZ ;  /* 0x8000000502097210 */ /* 0x004fca0007ffe0ff */
[----:B------:R-:W-:Y:S01]  /*00f0*/  STG.E desc[UR4][R6.64], R9 ;  /* 0x0000000906007986 */ /* 0x000fe2000c101904 */
[----:B------:R-:W-:Y:S05]  /*0100*/  EXIT ;  /* 0x000000000000794d */ /* 0x000fea0003800000 */
.L_x_2:
        /* <DEDUP_REMOVED lines=15> */
.L_x_10:


//--------------------- .text._Z3addcPjS_S_       --------------------------
	.section	.text._Z3addcPjS_S_,"ax",@progbits
	.align	128
        .global         _Z3addcPjS_S_
        .type           _Z3addcPjS_S_,@function
        .size           _Z3addcPjS_S_,(.L_x_11 - _Z3addcPjS_S_)
        .other          _Z3addcPjS_S_,@"STO_CUDA_ENTRY STV_DEFAULT"
_Z3addcPjS_S_:
.text._Z3addcPjS_S_:
        /* <DEDUP_REMOVED lines=14> */
[----:B--2---:R-:W-:-:S05]  /*00e0*/  IADD3 R9, PT, PT, R2, R5, RZ ;  /* 0x0000000502097210 */ /* 0x004fca0007ffe0ff */
[----:B------:R-:W-:Y:S01]  /*00f0*/  STG.E desc[UR4][R6.64], R9 ;  /* 0x0000000906007986 */ /* 0x000fe2000c101904 */
[----:B------:R-:W-:Y:S05]  /*0100*/  EXIT ;  /* 0x000000000000794d */ /* 0x000fea0003800000 */
.L_x_3:
        /* <DEDUP_REMOVED lines=15> */
.L_x_11:


//--------------------- .text._Z14calcWithBranchcPjS_S_ --------------------------
	.section	.text._Z14calcWithBranchcPjS_S_,"ax",@progbits
	.align	128
        .global         _Z14calcWithBranchcPjS_S_
        .type           _Z14calcWithBranchcPjS_S_,@function
        .size           _Z14calcWithBranchcPjS_S_,(.L_x_12 - _Z14calcWithBranchcPjS_S_)
        .other          _Z14calcWithBranchcPjS_S_,@"STO_CUDA_ENTRY STV_DEFAULT"
_Z14calcWithBranchcPjS_S_:
.text._Z14calcWithBranchcPjS_S_:
[----:B------:R-:W-:Y:S08]  /*0000*/  LDC R1, c[0x0][0x37c] ;  /* 0x0000df00ff017b82 */ /* 0x000ff00000000800 */
[----:B------:R-:W0:Y:S01]  /*0010*/  LDC.U8 R2, c[0x0][0x380] ;  /* 0x0000e000ff027b82 */ /* 0x000e220000000000 */
[----:B------:R-:W1:Y:S01]  /*0020*/  S2R R3, SR_TID.X ;  /* 0x0000000000037919 */ /* 0x000e620000002100 */
[----:B------:R-:W2:Y:S06]  /*0030*/  LDCU.64 UR4, c[0x0][0x358] ;  /* 0x00006b00ff0477ac */ /* 0x000eac0008000a00 */
[----:B------:R-:W1:Y:S08]  /*0040*/  S2UR UR6, SR_CTAID.X ;  /* 0x00000000000679c3 */ /* 0x000e700000002500 */
[----:B------:R-:W1:Y:S01]  /*0050*/  LDC R0, c[0x0][0x360] ;  /* 0x0000d800ff007b82 */ /* 0x000e620000000800 */
[----:B0-----:R-:W-:-:S04]  /*0060*/  PRMT R2, R2, 0x8880, RZ ;  /* 0x0000888002027816 */ /* 0x001fc800000000ff */
[----:B------:R-:W-:Y:S01]  /*0070*/  ISETP.GT.AND P0, PT, R2, 0x2a, PT ;  /* 0x0000002a0200780c */ /* 0x000fe20003f04270 */
[----:B-1----:R-:W-:-:S12]  /*0080*/  IMAD R0, R0, UR6, R3 ;  /* 0x0000000600007c24 */ /* 0x002fd8000f8e0203 */
[----:B--2---:R-:W-:Y:S05]  /*0090*/  @P0 BRA `(.L_x_4) ;  /* 0x0000000000a80947 */ /* 0x004fea0003800000 */
[----:B------:R-:W-:-:S13]  /*00a0*/  ISETP.NE.AND P0, PT, R2, 0x25, PT ;  /* 0x000000250200780c */ /* 0x000fda0003f05270 */
[----:B------:R-:W-:Y:S05]  /*00b0*/  @!P0 BRA `(.L_x_5) ;  /* 0x0000000000348947 */ /* 0x000fea0003800000 */
[----:B------:R-:W-:-:S13]  /*00c0*/  ISETP.NE.AND P0, PT, R2, 0x2a, PT ;  /* 0x0000002a0200780c */ /* 0x000fda0003f05270 */
[----:B------:R-:W-:Y:S05]  /*00d0*/  @P0 EXIT ;  /* 0x000000000000094d */ /* 0x000fea0003800000 */
[----:B------:R-:W0:Y:S08]  /*00e0*/  LDC.64 R2, c[0x0][0x388] ;  /* 0x0000e200ff027b82 */ /* 0x000e300000000a00 */
[----:B------:R-:W1:Y:S08]  /*00f0*/  LDC.64 R4, c[0x0][0x390] ;  /* 0x0000e400ff047b82 */ /* 0x000e700000000a00 */
[----:B------:R-:W2:Y:S01]  /*0100*/  LDC.64 R6, c[0x0][0x398] ;  /* 0x0000e600ff067b82 */ /* 0x000ea20000000a00 */
[----:B0-----:R-:W-:-:S06]  /*0110*/  IMAD.WIDE.U32 R2, R0, 0x4, R2 ;  /* 0x0000000400027825 */ /* 0x001fcc00078e0002 */
[----:B------:R-:W3:Y:S01]  /*0120*/  LDG.E R2, desc[UR4][R2.64] ;  /* 0x0000000402027981 */ /* 0x000ee2000c1e1900 */
[----:B-1----:R-:W-:-:S06]  /*0130*/  IMAD.WIDE.U32 R4, R0, 0x4, R4 ;  /* 0x0000000400047825 */ /* 0x002fcc00078e0004 */
[----:B------:R-:W3:Y:S01]  /*0140*/  LDG.E R5, desc[UR4][R4.64] ;  /* 0x0000000404057981 */ /* 0x000ee2000c1e1900 */
[----:B--2---:R-:W-:-:S04]  /*0150*/  IMAD.WIDE.U32 R6, R0, 0x4, R6 ;  /* 0x0000000400067825 */ /* 0x004fc800078e0006 */
[----:B---3--:R-:W-:-:S05]  /*0160*/  IMAD R9, R2, R5, RZ ;  /* 0x0000000502097224 */ /* 0x008fca00078e02ff */
[----:B------:R-:W-:Y:S01]  /*0170*/  STG.E desc[UR4][R6.64], R9 ;  /* 0x0000000906007986 */ /* 0x000fe2000c101904 */
[----:B------:R-:W-:Y:S05]  /*0180*/  EXIT ;  /* 0x000000000000794d */ /* 0x000fea0003800000 */
.L_x_5:
[----:B------:R-:W0:Y:S02]  /*0190*/  LDC.64 R2, c[0x0][0x390] ;  /* 0x0000e400ff027b82 */ /* 0x000e240000000a00 */
[----:B0-----:R-:W-:-:S06]  /*01a0*/  IMAD.WIDE.U32 R4, R0, 0x4, R2 ;  /* 0x0000000400047825 */ /* 0x001fcc00078e0002 */
[----:B------:R-:W0:Y:S01]  /*01b0*/  LDC.64 R2, c[0x0][0x388] ;  /* 0x0000e200ff027b82 */ /* 0x000e220000000a00 */
[----:B------:R-:W2:Y:S01]  /*01c0*/  LDG.E R5, desc[UR4][R4.64] ;  /* 0x0000000404057981 */ /* 0x000ea2000c1e1900 */
[----:B0-----:R-:W-:-:S06]  /*01d0*/  IMAD.WIDE.U32 R2, R0, 0x4, R2 ;  /* 0x0000000400027825 */ /* 0x001fcc00078e0002 */
        /* <DEDUP_REMOVED lines=22> */
.L_x_4:
        /* <DEDUP_REMOVED lines=11> */
[----:B--2---:R-:W-:Y:S01]  /*03f0*/  IMAD.WIDE.U32 R6, R0, 0x4, R6 ;  /* 0x0000000400067825 */ /* 0x004fe200078e0006 */
[----:B---3--:R-:W-:-:S05]  /*0400*/  IADD3 R9, PT, PT, R2, R5, RZ ;  /* 0x0000000502097210 */ /* 0x008fca0007ffe0ff */
[----:B------:R-:W-:Y:S01]  /*0410*/  STG.E desc[UR4][R6.64], R9 ;  /* 0x0000000906007986 */ /* 0x000fe2000c101904 */
[----:B------:R-:W-:Y:S05]  /*0420*/  EXIT ;  /* 0x000000000000794d */ /* 0x000fea0003800000 */
.L_x_6:
        /* <DEDUP_REMOVED lines=8> */
[----:B---3--:R-:W-:-:S05]  /*04b0*/  IADD3 R9, PT, PT, R2, -R5, RZ ;  /* 0x8000000502097210 */ /* 0x008fca0007ffe0ff */
[----:B------:R-:W-:Y:S01]  /*04c0*/  STG.E desc[UR4][R6.64], R9 ;  /* 0x0000000906007986 */ /* 0x000fe2000c101904 */
[----:B------:R-:W-:Y:S05]  /*04d0*/  EXIT ;  /* 0x000000000000794d */ /* 0x000fea0003800000 */
.L_x_7:
        /* <DEDUP_REMOVED lines=10> */
.L_x_12:


//--------------------- .nv.shared.reserved.0     --------------------------
	.section	.nv.shared.reserved.0,"aw",@nobits
	.weak		__nv_reservedSMEM_offset_0_alias
	.size		__nv_reservedSMEM_offset_0_alias, 0, 64
	.other		__nv_reservedSMEM_offset_0_alias,@"STO_CUDA_RESERVED_SHARED STV_DEFAULT"
__nv_reservedSMEM_offset_0_alias:
	.zero		0
	.zero		64


//--------------------- .nv.constant0._Z3modcPjS_S_ --------------------------
	.section	.nv.constant0._Z3modcPjS_S_,"a",@progbits
	.sectionflags	@""
	.align	4
.nv.constant0._Z3modcPjS_S_:
	.zero		928


//--------------------- .nv.constant0._Z4multcPjS_S_ --------------------------
	.section	.nv.constant0._Z4multcPjS_S_,"a",@progbits
	.sectionflags	@""
	.align	4
.nv.constant0._Z4multcPjS_S_:
	.zero		928


//--------------------- .nv.constant0._Z8subtractcPjS_S_ --------------------------
	.section	.nv.constant0._Z8subtractcPjS_S_,"a",@progbits
	.sectionflags	@""
	.align	4
.nv.constant0._Z8subtractcPjS_S_:
	.zero		928


//--------------------- .nv.constant0._Z3addcPjS_S_ --------------------------
	.section	.nv.constant0._Z3addcPjS_S_,"a",@progbits
	.sectionflags	@""
	.align	4
.nv.constant0._Z3addcPjS_S_:
	.zero		928


//--------------------- .nv.constant0._Z14calcWithBranchcPjS_S_ --------------------------
	.section	.nv.constant0._Z14calcWithBranchcPjS_S_,"a",@progbits
	.sectionflags	@""
	.align	4
.nv.constant0._Z14calcWithBranchcPjS_S_:
	.zero		928


//--------------------- SYMBOLS --------------------------

	.type		.nv.reservedSmem.offset0,@object
	.size		.nv.reservedSmem.offset0,0x4
